//
// Generated by NVIDIA NVVM Compiler
//
// Compiler Build ID: CL-36424714
// Cuda compilation tools, release 13.0, V13.0.88
// Based on NVVM 20.0.0
//

.version 9.0
.target sm_100
.address_size 64

	// .globl	_Z9addKernelPiS_S_
.extern .func  (.param .b32 func_retval0) vprintf
(
	.param .b64 vprintf_param_0,
	.param .b64 vprintf_param_1
)
;
// _ZZ9addKernelPiS_S_E5cache has been demoted
.global .align 1 .b8 $str[22] = {116, 109, 112, 61, 37, 100, 32, 99, 97, 99, 104, 101, 105, 110, 100, 101, 120, 61, 37, 100, 10};
.global .align 1 .b8 $str$1[18] = {99, 97, 99, 104, 101, 91, 48, 93, 61, 37, 100, 44, 102, 103, 61, 37, 100};
.global .align 1 .b8 $str$2[10] = {101, 110, 100, 32, 119, 104, 105, 108, 101};
.global .align 1 .b8 $str$3[12] = {99, 97, 99, 104, 101, 91, 48, 93, 61, 37, 100};
.global .align 1 .b8 $str$4[12] = {99, 97, 99, 104, 101, 91, 49, 93, 61, 37, 100};
.global .align 1 .b8 $str$5[13] = {98, 108, 111, 99, 107, 73, 100, 120, 61, 37, 100, 10};

.visible .entry _Z9addKernelPiS_S_(
	.param .u64 .ptr .align 1 _Z9addKernelPiS_S__param_0,
	.param .u64 .ptr .align 1 _Z9addKernelPiS_S__param_1,
	.param .u64 .ptr .align 1 _Z9addKernelPiS_S__param_2
)
{
	.local .align 8 .b8 	__local_depot0[8];
	.reg .b64 	%SP;
	.reg .b64 	%SPL;
	.reg .pred 	%p<7>;
	.reg .b32 	%r<56>;
	.reg .b64 	%rd<35>;
	// demoted variable
	.shared .align 4 .b8 _ZZ9addKernelPiS_S_E5cache[32];
	mov.u64 	%SPL, __local_depot0;
	cvta.local.u64 	%SP, %SPL;
	ld.param.u64 	%rd4, [_Z9addKernelPiS_S__param_0];
	ld.param.u64 	%rd5, [_Z9addKernelPiS_S__param_1];
	ld.param.u64 	%rd6, [_Z9addKernelPiS_S__param_2];
	add.u64 	%rd7, %SP, 0;
	add.u64 	%rd1, %SPL, 0;
	mov.u32 	%r1, %tid.x;
	mov.u32 	%r2, %ctaid.x;
	mov.u32 	%r3, %ntid.x;
	mad.lo.s32 	%r54, %r2, %r3, %r1;
	setp.gt.s32 	%p1, %r54, 7;
	mov.b32 	%r55, 0;
	@%p1 bra 	$L__BB0_3;
	mov.u32 	%r14, %nctaid.x;
	mul.lo.s32 	%r5, %r3, %r14;
	cvta.to.global.u64 	%rd2, %rd4;
	cvta.to.global.u64 	%rd3, %rd5;
	mov.b32 	%r55, 0;
$L__BB0_2:
	mul.wide.s32 	%rd8, %r54, 4;
	add.s64 	%rd9, %rd2, %rd8;
	ld.global.u32 	%r15, [%rd9];
	add.s64 	%rd10, %rd3, %rd8;
	ld.global.u32 	%r16, [%rd10];
	mad.lo.s32 	%r55, %r16, %r15, %r55;
	add.s32 	%r54, %r54, %r5;
	setp.lt.s32 	%p2, %r54, 8;
	@%p2 bra 	$L__BB0_2;
$L__BB0_3:
	shl.b32 	%r17, %r1, 2;
	mov.u32 	%r18, _ZZ9addKernelPiS_S_E5cache;
	add.s32 	%r11, %r18, %r17;
	st.shared.u32 	[%r11], %r55;
	st.local.v2.u32 	[%rd1], {%r55, %r1};
	mov.u64 	%rd11, $str;
	cvta.global.u64 	%rd12, %rd11;
	{ // callseq 0, 0
	.param .b64 param0;
	st.param.b64 	[param0], %rd12;
	.param .b64 param1;
	st.param.b64 	[param1], %rd7;
	.param .b32 retval0;
	call.uni (retval0), 
	vprintf, 
	(
	param0, 
	param1
	);
	ld.param.b32 	%r19, [retval0];
	} // callseq 0
	bar.sync 	0;
	setp.gt.u32 	%p3, %r1, 3;
	@%p3 bra 	$L__BB0_5;
	ld.shared.u32 	%r21, [%r11+16];
	ld.shared.u32 	%r22, [%r11];
	add.s32 	%r23, %r22, %r21;
	st.shared.u32 	[%r11], %r23;
	bar.sync 	0;
$L__BB0_5:
	ld.shared.u32 	%r24, [_ZZ9addKernelPiS_S_E5cache];
	mov.b32 	%r25, 2;
	st.local.v2.u32 	[%rd1], {%r24, %r25};
	mov.u64 	%rd14, $str$1;
	cvta.global.u64 	%rd15, %rd14;
	{ // callseq 1, 0
	.param .b64 param0;
	st.param.b64 	[param0], %rd15;
	.param .b64 param1;
	st.param.b64 	[param1], %rd7;
	.param .b32 retval0;
	call.uni (retval0), 
	vprintf, 
	(
	param0, 
	param1
	);
	ld.param.b32 	%r26, [retval0];
	} // callseq 1
	setp.gt.u32 	%p4, %r1, 1;
	@%p4 bra 	$L__BB0_7;
	ld.shared.u32 	%r28, [%r11+8];
	ld.shared.u32 	%r29, [%r11];
	add.s32 	%r30, %r29, %r28;
	st.shared.u32 	[%r11], %r30;
	bar.sync 	0;
$L__BB0_7:
	ld.shared.u32 	%r31, [_ZZ9addKernelPiS_S_E5cache];
	mov.b32 	%r32, 1;
	st.local.v2.u32 	[%rd1], {%r31, %r32};
	cvta.global.u64 	%rd18, %rd14;
	{ // callseq 2, 0
	.param .b64 param0;
	st.param.b64 	[param0], %rd18;
	.param .b64 param1;
	st.param.b64 	[param1], %rd7;
	.param .b32 retval0;
	call.uni (retval0), 
	vprintf, 
	(
	param0, 
	param1
	);
	ld.param.b32 	%r33, [retval0];
	} // callseq 2
	setp.ne.s32 	%p5, %r1, 0;
	@%p5 bra 	$L__BB0_9;
	ld.shared.u32 	%r35, [_ZZ9addKernelPiS_S_E5cache+4];
	ld.shared.u32 	%r36, [%r11];
	add.s32 	%r37, %r36, %r35;
	st.shared.u32 	[%r11], %r37;
	bar.sync 	0;
$L__BB0_9:
	setp.ne.s32 	%p6, %r1, 0;
	ld.shared.u32 	%r38, [_ZZ9addKernelPiS_S_E5cache];
	mov.b32 	%r39, 0;
	st.local.v2.u32 	[%rd1], {%r38, %r39};
	cvta.global.u64 	%rd21, %rd14;
	{ // callseq 3, 0
	.param .b64 param0;
	st.param.b64 	[param0], %rd21;
	.param .b64 param1;
	st.param.b64 	[param1], %rd7;
	.param .b32 retval0;
	call.uni (retval0), 
	vprintf, 
	(
	param0, 
	param1
	);
	ld.param.b32 	%r40, [retval0];
	} // callseq 3
	mov.u64 	%rd23, $str$2;
	cvta.global.u64 	%rd24, %rd23;
	{ // callseq 4, 0
	.param .b64 param0;
	st.param.b64 	[param0], %rd24;
	.param .b64 param1;
	st.param.b64 	[param1], 0;
	.param .b32 retval0;
	call.uni (retval0), 
	vprintf, 
	(
	param0, 
	param1
	);
	ld.param.b32 	%r42, [retval0];
	} // callseq 4
	ld.shared.u32 	%r44, [_ZZ9addKernelPiS_S_E5cache];
	st.local.u32 	[%rd1], %r44;
	mov.u64 	%rd25, $str$3;
	cvta.global.u64 	%rd26, %rd25;
	{ // callseq 5, 0
	.param .b64 param0;
	st.param.b64 	[param0], %rd26;
	.param .b64 param1;
	st.param.b64 	[param1], %rd7;
	.param .b32 retval0;
	call.uni (retval0), 
	vprintf, 
	(
	param0, 
	param1
	);
	ld.param.b32 	%r45, [retval0];
	} // callseq 5
	ld.shared.u32 	%r47, [_ZZ9addKernelPiS_S_E5cache+4];
	st.local.u32 	[%rd1], %r47;
	mov.u64 	%rd27, $str$4;
	cvta.global.u64 	%rd28, %rd27;
	{ // callseq 6, 0
	.param .b64 param0;
	st.param.b64 	[param0], %rd28;
	.param .b64 param1;
	st.param.b64 	[param1], %rd7;
	.param .b32 retval0;
	call.uni (retval0), 
	vprintf, 
	(
	param0, 
	param1
	);
	ld.param.b32 	%r48, [retval0];
	} // callseq 6
	@%p6 bra 	$L__BB0_11;
	ld.shared.u32 	%r50, [_ZZ9addKernelPiS_S_E5cache];
	cvta.to.global.u64 	%rd29, %rd6;
	mul.wide.u32 	%rd30, %r2, 4;
	add.s64 	%rd31, %rd29, %rd30;
	st.global.u32 	[%rd31], %r50;
	st.local.u32 	[%rd1], %r2;
	mov.u64 	%rd32, $str$5;
	cvta.global.u64 	%rd33, %rd32;
	{ // callseq 7, 0
	.param .b64 param0;
	st.param.b64 	[param0], %rd33;
	.param .b64 param1;
	st.param.b64 	[param1], %rd7;
	.param .b32 retval0;
	call.uni (retval0), 
	vprintf, 
	(
	param0, 
	param1
	);
	ld.param.b32 	%r51, [retval0];
	} // callseq 7
$L__BB0_11:
	ret;

}


// ===== COMPILED SASS (sm_100) =====

	.target	sm_100

	.elftype	@"ET_EXEC"


//--------------------- .note.nv.tkinfo           --------------------------
	.section	.note.nv.tkinfo,"",@"SHT_NOTE"
	.sectionflags	@"SHF_NOTE_NV_TKINFO"
	.tkinfo
        /*0018*/ 	.word	0x00000002
        /*0030*/ 	.string	""
        /*0030*/ 	.string	"ptxas"
        /*0030*/ 	.string	"Cuda compilation tools, release 13.0, V13.0.88"
        /*0030*/ 	.string	"Build cuda_13.0.r13.0/compiler.36424714_0"
        /*0030*/ 	.string	"-arch sm_100 -m 64 "



//--------------------- .note.nv.cuinfo           --------------------------
	.section	.note.nv.cuinfo,"",@"SHT_NOTE"
	.sectionflags	@"SHF_NOTE_NV_CUINFO"
        /*0018*/ 	.short	0x0002
        /*001a*/ 	.short	0x0064
        /*001c*/ 	.short	0x0082
	.zero		2


//--------------------- .nv.info                  --------------------------
	.section	.nv.info,"",@"SHT_CUDA_INFO"
	.align	4


	//----- nvinfo : EIATTR_REGCOUNT
	.align		4
        /*0000*/ 	.byte	0x04, 0x2f
        /*0002*/ 	.short	(.L_7 - .L_6)
	.align		4
.L_6:
        /*0004*/ 	.word	index@(_Z9addKernelPiS_S_)
        /*0008*/ 	.word	0x0000001a


	//----- nvinfo : EIATTR_FRAME_SIZE
	.align		4
.L_7:
        /*000c*/ 	.byte	0x04, 0x11
        /*000e*/ 	.short	(.L_9 - .L_8)
	.align		4
.L_8:
        /*0010*/ 	.word	index@(_Z9addKernelPiS_S_)
        /*0014*/ 	.word	0x00000008


	//----- nvinfo : EIATTR_MIN_STACK_SIZE
	.align		4
.L_9:
        /*0018*/ 	.byte	0x04, 0x12
        /*001a*/ 	.short	(.L_11 - .L_10)
	.align		4
.L_10:
        /*001c*/ 	.word	index@(_Z9addKernelPiS_S_)
        /*0020*/ 	.word	0x00000008
.L_11:


//--------------------- .nv.compat                --------------------------
	.section	.nv.compat,"",@"SHT_CUDA_COMPAT_INFO"
	.align	4
        /*0000*/ 	.byte	0x02, 0x09, 0x00, 0x00, 0x02, 0x02, 0x01, 0x00, 0x02, 0x05, 0x05, 0x00, 0x03, 0x07, 0x01, 0x01
        /*0010*/ 	.byte	0x02, 0x03, 0x00, 0x00, 0x02, 0x06, 0x01, 0x00, 0x04, 0x0b, 0x08, 0x00, 0x09, 0x00, 0x00, 0x00
        /*0020*/ 	.byte	0x00, 0x00, 0x00, 0x00


//--------------------- .nv.info._Z9addKernelPiS_S_ --------------------------
	.section	.nv.info._Z9addKernelPiS_S_,"",@"SHT_CUDA_INFO"
	.sectionflags	@""
	.align	4


	//----- nvinfo : EIATTR_CUDA_API_VERSION
	.align		4
        /*0000*/ 	.byte	0x04, 0x37
        /*0002*/ 	.short	(.L_13 - .L_12)
.L_12:
        /*0004*/ 	.word	0x00000082


	//----- nvinfo : EIATTR_KPARAM_INFO
	.align		4
.L_13:
        /*0008*/ 	.byte	0x04, 0x17
        /*000a*/ 	.short	(.L_15 - .L_14)
.L_14:
        /*000c*/ 	.word	0x00000000
        /*0010*/ 	.short	0x0002
        /*0012*/ 	.short	0x0010
        /*0014*/ 	.byte	0x00, 0xf5, 0x21, 0x00


	//----- nvinfo : EIATTR_KPARAM_INFO
	.align		4
.L_15:
        /*0018*/ 	.byte	0x04, 0x17
        /*001a*/ 	.short	(.L_17 - .L_16)
.L_16:
        /*001c*/ 	.word	0x00000000
        /*0020*/ 	.short	0x0001
        /*0022*/ 	.short	0x0008
        /*0024*/ 	.byte	0x00, 0xf5, 0x21, 0x00


	//----- nvinfo : EIATTR_KPARAM_INFO
	.align		4
.L_17:
        /*0028*/ 	.byte	0x04, 0x17
        /*002a*/ 	.short	(.L_19 - .L_18)
.L_18:
        /*002c*/ 	.word	0x00000000
        /*0030*/ 	.short	0x0000
        /*0032*/ 	.short	0x0000
        /*0034*/ 	.byte	0x00, 0xf5, 0x21, 0x00


	//----- nvinfo : EIATTR_SPARSE_MMA_MASK
	.align		4
.L_19:
        /*0038*/ 	.byte	0x03, 0x50
        /*003a*/ 	.short	0x0000


	//----- nvinfo : EIATTR_MAXREG_COUNT
	.align		4
        /*003c*/ 	.byte	0x03, 0x1b
        /*003e*/ 	.short	0x00ff


	//----- nvinfo : EIATTR_NUM_BARRIERS
	.align		4
        /*0040*/ 	.byte	0x02, 0x4c
        /*0042*/ 	.byte	0x01
	.zero		1


	//----- nvinfo : EIATTR_EXTERNS
	.align		4
        /*0044*/ 	.byte	0x04, 0x0f
        /*0046*/ 	.short	(.L_21 - .L_20)


	//   ....[0]....
	.align		4
.L_20:
        /*0048*/ 	.word	index@(vprintf)


	//----- nvinfo : EIATTR_MERCURY_ISA_VERSION
	.align		4
.L_21:
        /*004c*/ 	.byte	0x03, 0x5f
        /*004e*/ 	.short	0x0101


	//----- nvinfo : EIATTR_VRC_CTA_INIT_COUNT
	.align		4
        /*0050*/ 	.byte	0x02, 0x4a
	.zero		1
	.zero		1


	//----- nvinfo : EIATTR_SYSCALL_OFFSETS
	.align		4
        /*0054*/ 	.byte	0x04, 0x46
        /*0056*/ 	.short	(.L_23 - .L_22)


	//   ....[0]....
.L_22:
        /*0058*/ 	.word	0x000002b0


	//   ....[1]....
        /*005c*/ 	.word	0x00000420


	//   ....[2]....
        /*0060*/ 	.word	0x00000580


	//   ....[3]....
        /*0064*/ 	.word	0x000006f0


	//   ....[4]....
        /*0068*/ 	.word	0x00000760


	//   ....[5]....
        /*006c*/ 	.word	0x00000830


	//   ....[6]....
        /*0070*/ 	.word	0x00000900


	//   ....[7]....
        /*0074*/ 	.word	0x00000a20


	//----- nvinfo : EIATTR_EXIT_INSTR_OFFSETS
	.align		4
.L_23:
        /*0078*/ 	.byte	0x04, 0x1c
        /*007a*/ 	.short	(.L_25 - .L_24)


	//   ....[0]....
.L_24:
        /*007c*/ 	.word	0x00000920


	//   ....[1]....
        /*0080*/ 	.word	0x00000a30


	//----- nvinfo : EIATTR_CRS_STACK_SIZE
	.align		4
.L_25:
        /*0084*/ 	.byte	0x04, 0x1e
        /*0086*/ 	.short	(.L_27 - .L_26)
.L_26:
        /*0088*/ 	.word	0x00000000


	//----- nvinfo : EIATTR_CBANK_PARAM_SIZE
	.align		4
.L_27:
        /*008c*/ 	.byte	0x03, 0x19
        /*008e*/ 	.short	0x0018


	//----- nvinfo : EIATTR_PARAM_CBANK
	.align		4
        /*0090*/ 	.byte	0x04, 0x0a
        /*0092*/ 	.short	(.L_29 - .L_28)
	.align		4
.L_28:
        /*0094*/ 	.word	index@(.nv.constant0._Z9addKernelPiS_S_)
        /*0098*/ 	.short	0x0380
        /*009a*/ 	.short	0x0018


	//----- nvinfo : EIATTR_SW_WAR
	.align		4
.L_29:
        /*009c*/ 	.byte	0x04, 0x36
        /*009e*/ 	.short	(.L_31 - .L_30)
.L_30:
        /*00a0*/ 	.word	0x00000008
.L_31:


//--------------------- .nv.callgraph             --------------------------
	.section	.nv.callgraph,"",@"SHT_CUDA_CALLGRAPH"
	.align	4
	.sectionentsize	8
	.align		4
        /*0000*/ 	.word	0x00000000
	.align		4
        /*0004*/ 	.word	0xffffffff
	.align		4
        /*0008*/ 	.word	index@(_Z9addKernelPiS_S_)
	.align		4
        /*000c*/ 	.word	index@(vprintf)
	.align		4
        /*0010*/ 	.word	0x00000000
	.align		4
        /*0014*/ 	.word	0xfffffffe
	.align		4
        /*0018*/ 	.word	0x00000000
	.align		4
        /*001c*/ 	.word	0xfffffffd
	.align		4
        /*0020*/ 	.word	0x00000000
	.align		4
        /*0024*/ 	.word	0xfffffffc


//--------------------- .nv.constant4             --------------------------
	.section	.nv.constant4,"a",@progbits
	.align	8
	.align		8
.nv.constant4:
        /*0000*/ 	.dword	vprintf
	.align		8
        /*0008*/ 	.dword	$str
	.align		8
        /*0010*/ 	.dword	$str$1
	.align		8
        /*0018*/ 	.dword	$str$2
	.align		8
        /*0020*/ 	.dword	$str$3
	.align		8
        /*0028*/ 	.dword	$str$4
	.align		8
        /*0030*/ 	.dword	$str$5


//--------------------- .text._Z9addKernelPiS_S_  --------------------------
	.section	.text._Z9addKernelPiS_S_,"ax",@progbits
	.align	128
        .global         _Z9addKernelPiS_S_
        .type           _Z9addKernelPiS_S_,@function
        .size           _Z9addKernelPiS_S_,(.L_x_12 - _Z9addKernelPiS_S_)
        .other          _Z9addKernelPiS_S_,@"STO_CUDA_ENTRY STV_DEFAULT"
_Z9addKernelPiS_S_:
.text._Z9addKernelPiS_S_:
[----:B------:R-:W0:Y:S01]  /*0000*/  LDC R1, c[0x0][0x37c] ;  /* 0x0000df00ff017b82 */ /* 0x000e220000000800 */
[----:B------:R-:W1:Y:S01]  /*0010*/  S2R R2, SR_CTAID.X ;  /* 0x0000000000027919 */ /* 0x000e620000002500 */
[----:B------:R-:W2:Y:S01]  /*0020*/  LDCU UR5, c[0x0][0x2fc] ;  /* 0x00005f80ff0577ac */ /* 0x000ea20008000800 */
[----:B0-----:R-:W-:Y:S01]  /*0030*/  VIADD R1, R1, 0xfffffff8 ;  /* 0xfffffff801017836 */ /* 0x001fe20000000000 */
[----:B------:R-:W-:Y:S01]  /*0040*/  BSSY.RECONVERGENT B0, `(.L_x_0) ;  /* 0x0000018000007945 */ /* 0x000fe20003800200 */
[----:B------:R-:W1:Y:S01]  /*0050*/  S2R R17, SR_TID.X ;  /* 0x0000000000117919 */ /* 0x000e620000002100 */
[----:B------:R-:W1:Y:S01]  /*0060*/  LDCU UR6, c[0x0][0x360] ;  /* 0x00006c00ff0677ac */ /* 0x000e620008000800 */
[----:B------:R-:W-:Y:S01]  /*0070*/  IMAD.MOV.U32 R16, RZ, RZ, RZ ;  /* 0x000000ffff107224 */ /* 0x000fe200078e00ff */
[----:B------:R-:W0:Y:S01]  /*0080*/  LDCU UR4, c[0x0][0x2f8] ;  /* 0x00005f00ff0477ac */ /* 0x000e220008000800 */
[----:B------:R-:W3:Y:S01]  /*0090*/  LDCU.64 UR36, c[0x0][0x358] ;  /* 0x00006b00ff2477ac */ /* 0x000ee20008000a00 */
[----:B0-----:R-:W-:-:S05]  /*00a0*/  IADD3 R18, P1, PT, R1, UR4, RZ ;  /* 0x0000000401127c10 */ /* 0x001fca000ff3e0ff */
[----:B--2---:R-:W-:Y:S02]  /*00b0*/  IMAD.X R19, RZ, RZ, UR5, P1 ;  /* 0x00000005ff137e24 */ /* 0x004fe400088e06ff */
[----:B-1----:R-:W-:-:S05]  /*00c0*/  IMAD R0, R2, UR6, R17 ;  /* 0x0000000602007c24 */ /* 0x002fca000f8e0211 */
[----:B------:R-:W-:-:S13]  /*00d0*/  ISETP.GT.AND P0, PT, R0, 0x7, PT ;  /* 0x000000070000780c */ /* 0x000fda0003f04270 */
[----:B---3--:R-:W-:Y:S05]  /*00e0*/  @P0 BRA `(.L_x_1) ;  /* 0x0000000000340947 */ /* 0x008fea0003800000 */
[----:B------:R-:W0:Y:S01]  /*00f0*/  LDC R3, c[0x0][0x370] ;  /* 0x0000dc00ff037b82 */ /* 0x000e220000000800 */
[----:B------:R-:W-:-:S07]  /*0100*/  HFMA2 R16, -RZ, RZ, 0, 0 ;  /* 0x00000000ff107431 */ /* 0x000fce00000001ff */
[----:B------:R-:W1:Y:S08]  /*0110*/  LDC.64 R8, c[0x0][0x380] ;  /* 0x0000e000ff087b82 */ /* 0x000e700000000a00 */
[----:B------:R-:W2:Y:S01]  /*0120*/  LDC.64 R10, c[0x0][0x388] ;  /* 0x0000e200ff0a7b82 */ /* 0x000ea20000000a00 */
[----:B0-----:R-:W-:-:S07]  /*0130*/  IMAD R3, R3, UR6, RZ ;  /* 0x0000000603037c24 */ /* 0x001fce000f8e02ff */
.L_x_2:
[----:B-1----:R-:W-:-:S04]  /*0140*/  IMAD.WIDE R4, R0, 0x4, R8 ;  /* 0x0000000400047825 */ /* 0x002fc800078e0208 */
[----:B--2---:R-:W-:Y:S02]  /*0150*/  IMAD.WIDE R6, R0, 0x4, R10 ;  /* 0x0000000400067825 */ /* 0x004fe400078e020a */
[----:B------:R-:W2:Y:S04]  /*0160*/  LDG.E R5, desc[UR36][R4.64] ;  /* 0x0000002404057981 */ /* 0x000ea8000c1e1900 */
[----:B------:R-:W2:Y:S01]  /*0170*/  LDG.E R6, desc[UR36][R6.64] ;  /* 0x0000002406067981 */ /* 0x000ea2000c1e1900 */
[----:B------:R-:W-:-:S05]  /*0180*/  IMAD.IADD R0, R3, 0x1, R0 ;  /* 0x0000000103007824 */ /* 0x000fca00078e0200 */
[----:B------:R-:W-:Y:S01]  /*0190*/  ISETP.GE.AND P0, PT, R0, 0x8, PT ;  /* 0x000000080000780c */ /* 0x000fe20003f06270 */
[----:B--2---:R-:W-:-:S12]  /*01a0*/  IMAD R16, R5, R6, R16 ;  /* 0x0000000605107224 */ /* 0x004fd800078e0210 */
[----:B------:R-:W-:Y:S05]  /*01b0*/  @!P0 BRA `(.L_x_2) ;  /* 0xfffffffc00e08947 */ /* 0x000fea000383ffff */
.L_x_1:
[----:B------:R-:W-:Y:S05]  /*01c0*/  BSYNC.RECONVERGENT B0 ;  /* 0x0000000000007941 */ /* 0x000fea0003800200 */
.L_x_0:
[----:B------:R-:W0:Y:S01]  /*01d0*/  S2UR UR5, SR_CgaCtaId ;  /* 0x00000000000579c3 */ /* 0x000e220000008800 */
[----:B------:R-:W-:Y:S01]  /*01e0*/  UMOV UR4, 0x400 ;  /* 0x0000040000047882 */ /* 0x000fe20000000000 */
[----:B------:R-:W-:Y:S01]  /*01f0*/  MOV R0, 0x0 ;  /* 0x0000000000007802 */ /* 0x000fe20000000f00 */
[----:B------:R1:W-:Y:S01]  /*0200*/  STL.64 [R1], R16 ;  /* 0x0000001001007387 */ /* 0x0003e20000100a00 */
[----:B------:R-:W-:Y:S02]  /*0210*/  IMAD.MOV.U32 R6, RZ, RZ, R18 ;  /* 0x000000ffff067224 */ /* 0x000fe400078e0012 */
[----:B------:R-:W-:Y:S02]  /*0220*/  IMAD.MOV.U32 R7, RZ, RZ, R19 ;  /* 0x000000ffff077224 */ /* 0x000fe400078e0013 */
[----:B------:R1:W2:Y:S01]  /*0230*/  LDC.64 R8, c[0x4][R0] ;  /* 0x0100000000087b82 */ /* 0x0002a20000000a00 */
[----:B0-----:R-:W-:-:S06]  /*0240*/  ULEA UR4, UR5, UR4, 0x18 ;  /* 0x0000000405047291 */ /* 0x001fcc000f8ec0ff */
[----:B------:R-:W-:-:S05]  /*0250*/  LEA R23, R17, UR4, 0x2 ;  /* 0x0000000411177c11 */ /* 0x000fca000f8e10ff */
[----:B------:R1:W-:Y:S01]  /*0260*/  STS [R23], R16 ;  /* 0x0000001017007388 */ /* 0x0003e20000000800 */
[----:B------:R-:W0:Y:S02]  /*0270*/  LDCU.64 UR4, c[0x4][0x8] ;  /* 0x01000100ff0477ac */ /* 0x000e240008000a00 */
[----:B0-----:R-:W-:Y:S01]  /*0280*/  IMAD.U32 R4, RZ, RZ, UR4 ;  /* 0x00000004ff047e24 */ /* 0x001fe2000f8e00ff */
[----:B-1----:R-:W-:-:S07]  /*0290*/  MOV R5, UR5 ;  /* 0x0000000500057c02 */ /* 0x002fce0008000f00 */
[----:B------:R-:W-:-:S07]  /*02a0*/  LEPC R20, `(.L_x_3) ;  /* 0x000000001014794e */ /* 0x000fce0000000000 */
[----:B--2---:R-:W-:Y:S05]  /*02b0*/  CALL.ABS.NOINC R8 ;  /* 0x0000000008007343 */ /* 0x004fea0003c00000 */
.L_x_3:
[----:B------:R-:W-:Y:S05]  /*02c0*/  WARPSYNC.ALL ;  /* 0x0000000000007948 */ /* 0x000fea0003800000 */
[----:B------:R-:W-:Y:S01]  /*02d0*/  BAR.SYNC.DEFER_BLOCKING 0x0 ;  /* 0x0000000000007b1d */ /* 0x000fe20000010000 */
[----:B------:R-:W-:Y:S01]  /*02e0*/  ISETP.GT.U32.AND P0, PT, R17, 0x3, PT ;  /* 0x000000031100780c */ /* 0x000fe20003f04070 */
[----:B------:R-:W-:Y:S02]  /*02f0*/  IMAD.MOV.U32 R9, RZ, RZ, 0x2 ;  /* 0x00000002ff097424 */ /* 0x000fe400078e00ff */
[----:B------:R-:W-:-:S04]  /*0300*/  IMAD.MOV.U32 R6, RZ, RZ, R18 ;  /* 0x000000ffff067224 */ /* 0x000fc800078e0012 */
[----:B------:R-:W0:Y:S01]  /*0310*/  S2UR UR5, SR_CgaCtaId ;  /* 0x00000000000579c3 */ /* 0x000e220000008800 */
[----:B------:R-:W-:Y:S01]  /*0320*/  UMOV UR4, 0x400 ;  /* 0x0000040000047882 */ /* 0x000fe20000000000 */
[----:B------:R-:W-:-:S04]  /*0330*/  IMAD.MOV.U32 R7, RZ, RZ, R19 ;  /* 0x000000ffff077224 */ /* 0x000fc800078e0013 */
[----:B------:R-:W-:Y:S04]  /*0340*/  @!P0 LDS R0, [R23+0x10] ;  /* 0x0000100017008984 */ /* 0x000fe80000000800 */
[----:B------:R-:W1:Y:S01]  /*0350*/  @!P0 LDS R3, [R23] ;  /* 0x0000000017038984 */ /* 0x000e620000000800 */
[----:B0-----:R-:W-:Y:S01]  /*0360*/  ULEA UR4, UR5, UR4, 0x18 ;  /* 0x0000000405047291 */ /* 0x001fe2000f8ec0ff */
[----:B-1----:R-:W-:Y:S02]  /*0370*/  @!P0 IADD3 R0, PT, PT, R0, R3, RZ ;  /* 0x0000000300008210 */ /* 0x002fe40007ffe0ff */
[----:B------:R-:W-:-:S03]  /*0380*/  MOV R3, 0x0 ;  /* 0x0000000000037802 */ /* 0x000fc60000000f00 */
[----:B------:R-:W-:Y:S01]  /*0390*/  @!P0 STS [R23], R0 ;  /* 0x0000000017008388 */ /* 0x000fe20000000800 */
[----:B------:R0:W1:Y:S08]  /*03a0*/  LDC.64 R10, c[0x4][R3] ;  /* 0x01000000030a7b82 */ /* 0x0000700000000a00 */
[----:B------:R-:W-:Y:S06]  /*03b0*/  @!P0 BAR.SYNC.DEFER_BLOCKING 0x0 ;  /* 0x0000000000008b1d */ /* 0x000fec0000010000 */
[----:B------:R-:W2:Y:S01]  /*03c0*/  LDS R8, [UR4] ;  /* 0x00000004ff087984 */ /* 0x000ea20008000800 */
[----:B------:R-:W3:Y:S02]  /*03d0*/  LDCU.64 UR4, c[0x4][0x10] ;  /* 0x01000200ff0477ac */ /* 0x000ee40008000a00 */
[----:B---3--:R-:W-:Y:S01]  /*03e0*/  IMAD.U32 R4, RZ, RZ, UR4 ;  /* 0x00000004ff047e24 */ /* 0x008fe2000f8e00ff */
[----:B------:R-:W-:Y:S01]  /*03f0*/  MOV R5, UR5 ;  /* 0x0000000500057c02 */ /* 0x000fe20008000f00 */
[----:B-12---:R0:W-:Y:S06]  /*0400*/  STL.64 [R1], R8 ;  /* 0x0000000801007387 */ /* 0x0061ec0000100a00 */
[----:B------:R-:W-:-:S07]  /*0410*/  LEPC R20, `(.L_x_4) ;  /* 0x000000001014794e */ /* 0x000fce0000000000 */
[----:B0-----:R-:W-:Y:S05]  /*0420*/  CALL.ABS.NOINC R10 ;  /* 0x000000000a007343 */ /* 0x001fea0003c00000 */
.L_x_4:
[----:B------:R-:W-:Y:S01]  /*0430*/  ISETP.GT.U32.AND P0, PT, R17, 0x1, PT ;  /* 0x000000011100780c */ /* 0x000fe20003f04070 */
[----:B------:R-:W-:Y:S02]  /*0440*/  IMAD.MOV.U32 R9, RZ, RZ, 0x1 ;  /* 0x00000001ff097424 */ /* 0x000fe400078e00ff */
[----:B------:R-:W-:Y:S02]  /*0450*/  IMAD.MOV.U32 R6, RZ, RZ, R18 ;  /* 0x000000ffff067224 */ /* 0x000fe400078e0012 */
[----:B------:R-:W-:-:S08]  /*0460*/  IMAD.MOV.U32 R7, RZ, RZ, R19 ;  /* 0x000000ffff077224 */ /* 0x000fd000078e0013 */
[----:B------:R-:W-:Y:S01]  /*0470*/  @!P0 LDS R0, [R23+0x8] ;  /* 0x0000080017008984 */ /* 0x000fe20000000800 */
[----:B------:R-:W-:Y:S05]  /*0480*/  @!P0 WARPSYNC.ALL ;  /* 0x0000000000008948 */ /* 0x000fea0003800000 */
[----:B------:R-:W0:Y:S01]  /*0490*/  @!P0 LDS R3, [R23] ;  /* 0x0000000017038984 */ /* 0x000e220000000800 */
[----:B------:R-:W1:Y:S01]  /*04a0*/  S2UR UR5, SR_CgaCtaId ;  /* 0x00000000000579c3 */ /* 0x000e620000008800 */
[----:B------:R-:W-:Y:S02]  /*04b0*/  UMOV UR4, 0x400 ;  /* 0x0000040000047882 */ /* 0x000fe40000000000 */
[----:B-1----:R-:W-:Y:S01]  /*04c0*/  ULEA UR4, UR5, UR4, 0x18 ;  /* 0x0000000405047291 */ /* 0x002fe2000f8ec0ff */
[----:B0-----:R-:W-:-:S02]  /*04d0*/  @!P0 IADD3 R0, PT, PT, R0, R3, RZ ;  /* 0x0000000300008210 */ /* 0x001fc40007ffe0ff */
        /* <DEDUP_REMOVED lines=11> */
.L_x_5:
[----:B------:R-:W0:Y:S01]  /*0590*/  S2R R0, SR_CgaCtaId ;  /* 0x0000000000007919 */ /* 0x000e220000008800 */
[----:B------:R-:W-:Y:S01]  /*05a0*/  ISETP.NE.AND P0, PT, R17, RZ, PT ;  /* 0x000000ff1100720c */ /* 0x000fe20003f05270 */
[----:B------:R-:W-:Y:S01]  /*05b0*/  IMAD.MOV.U32 R9, RZ, RZ, RZ ;  /* 0x000000ffff097224 */ /* 0x000fe200078e00ff */
[----:B------:R-:W-:Y:S01]  /*05c0*/  MOV R3, 0x400 ;  /* 0x0000040000037802 */ /* 0x000fe20000000f00 */
[----:B------:R-:W-:Y:S01]  /*05d0*/  IMAD.MOV.U32 R6, RZ, RZ, R18 ;  /* 0x000000ffff067224 */ /* 0x000fe200078e0012 */
[----:B------:R-:W-:Y:S01]  /*05e0*/  MOV R16, 0x0 ;  /* 0x0000000000107802 */ /* 0x000fe20000000f00 */
[----:B------:R-:W-:-:S03]  /*05f0*/  IMAD.MOV.U32 R7, RZ, RZ, R19 ;  /* 0x000000ffff077224 */ /* 0x000fc600078e0013 */
[----:B------:R1:W2:Y:S05]  /*0600*/  LDC.64 R10, c[0x4][R16] ;  /* 0x01000000100a7b82 */ /* 0x0002aa0000000a00 */
[----:B------:R-:W-:Y:S01]  /*0610*/  @!P0 LDS R5, [R23] ;  /* 0x0000000017058984 */ /* 0x000fe20000000800 */
[----:B------:R-:W-:Y:S05]  /*0620*/  @!P0 WARPSYNC.ALL ;  /* 0x0000000000008948 */ /* 0x000fea0003800000 */
[----:B------:R-:W3:Y:S01]  /*0630*/  LDCU.64 UR4, c[0x4][0x10] ;  /* 0x01000200ff0477ac */ /* 0x000ee20008000a00 */
[----:B0-----:R-:W-:-:S02]  /*0640*/  LEA R3, R0, R3, 0x18 ;  /* 0x0000000300037211 */ /* 0x001fc400078ec0ff */
[----:B------:R-:W-:Y:S01]  /*0650*/  P2R R0, PR, RZ, 0x1 ;  /* 0x00000001ff007803 */ /* 0x000fe20000000000 */
[----:B---3--:R-:W-:-:S05]  /*0660*/  IMAD.U32 R4, RZ, RZ, UR4 ;  /* 0x00000004ff047e24 */ /* 0x008fca000f8e00ff */
[----:B------:R-:W0:Y:S02]  /*0670*/  @!P0 LDS R0, [R3+0x4] ;  /* 0x0000040003008984 */ /* 0x000e240000000800 */
[----:B0-----:R-:W-:Y:S02]  /*0680*/  @!P0 IADD3 R0, PT, PT, R0, R5, RZ ;  /* 0x0000000500008210 */ /* 0x001fe40007ffe0ff */
[----:B------:R-:W-:-:S03]  /*0690*/  MOV R5, UR5 ;  /* 0x0000000500057c02 */ /* 0x000fc60008000f00 */
[----:B------:R-:W-:Y:S01]  /*06a0*/  @!P0 STS [R23], R0 ;  /* 0x0000000017008388 */ /* 0x000fe20000000800 */
[----:B------:R-:W-:Y:S06]  /*06b0*/  @!P0 BAR.SYNC.DEFER_BLOCKING 0x0 ;  /* 0x0000000000008b1d */ /* 0x000fec0000010000 */
[----:B------:R-:W0:Y:S04]  /*06c0*/  LDS R8, [R3] ;  /* 0x0000000003087984 */ /* 0x000e280000000800 */
[----:B0-2---:R1:W-:Y:S02]  /*06d0*/  STL.64 [R1], R8 ;  /* 0x0000000801007387 */ /* 0x0053e40000100a00 */
[----:B------:R-:W-:-:S07]  /*06e0*/  LEPC R20, `(.L_x_6) ;  /* 0x000000001014794e */ /* 0x000fce0000000000 */
[----:B-1----:R-:W-:Y:S05]  /*06f0*/  CALL.ABS.NOINC R10 ;  /* 0x000000000a007343 */ /* 0x002fea0003c00000 */
.L_x_6:
[----:B------:R0:W1:Y:S01]  /*0700*/  LDC.64 R8, c[0x4][R16] ;  /* 0x0100000010087b82 */ /* 0x0000620000000a00 */
[----:B------:R-:W2:Y:S01]  /*0710*/  LDCU.64 UR4, c[0x4][0x18] ;  /* 0x01000300ff0477ac */ /* 0x000ea20008000a00 */
[----:B------:R-:W-:Y:S02]  /*0720*/  CS2R R6, SRZ ;  /* 0x0000000000067805 */ /* 0x000fe4000001ff00 */
[----:B--2---:R-:W-:Y:S01]  /*0730*/  MOV R4, UR4 ;  /* 0x0000000400047c02 */ /* 0x004fe20008000f00 */
[----:B0-----:R-:W-:-:S07]  /*0740*/  IMAD.U32 R5, RZ, RZ, UR5 ;  /* 0x00000005ff057e24 */ /* 0x001fce000f8e00ff */
[----:B------:R-:W-:-:S07]  /*0750*/  LEPC R20, `(.L_x_7) ;  /* 0x000000001014794e */ /* 0x000fce0000000000 */
[----:B-1----:R-:W-:Y:S05]  /*0760*/  CALL.ABS.NOINC R8 ;  /* 0x0000000008007343 */ /* 0x002fea0003c00000 */
.L_x_7:
[----:B------:R-:W0:Y:S01]  /*0770*/  S2UR UR5, SR_CgaCtaId ;  /* 0x00000000000579c3 */ /* 0x000e220000008800 */
[----:B------:R-:W-:Y:S01]  /*0780*/  UMOV UR4, 0x400 ;  /* 0x0000040000047882 */ /* 0x000fe20000000000 */
[----:B------:R-:W-:Y:S02]  /*0790*/  IMAD.MOV.U32 R6, RZ, RZ, R18 ;  /* 0x000000ffff067224 */ /* 0x000fe400078e0012 */
[----:B------:R-:W-:-:S04]  /*07a0*/  IMAD.MOV.U32 R7, RZ, RZ, R19 ;  /* 0x000000ffff077224 */ /* 0x000fc800078e0013 */
[----:B------:R1:W2:Y:S01]  /*07b0*/  LDC.64 R8, c[0x4][R16] ;  /* 0x0100000010087b82 */ /* 0x0002a20000000a00 */
[----:B0-----:R-:W-:-:S09]  /*07c0*/  ULEA UR4, UR5, UR4, 0x18 ;  /* 0x0000000405047291 */ /* 0x001fd2000f8ec0ff */
[----:B------:R-:W0:Y:S02]  /*07d0*/  LDS R0, [UR4] ;  /* 0x00000004ff007984 */ /* 0x000e240008000800 */
[----:B------:R-:W3:Y:S02]  /*07e0*/  LDCU.64 UR4, c[0x4][0x20] ;  /* 0x01000400ff0477ac */ /* 0x000ee40008000a00 */
[----:B---3--:R-:W-:Y:S01]  /*07f0*/  IMAD.U32 R4, RZ, RZ, UR4 ;  /* 0x00000004ff047e24 */ /* 0x008fe2000f8e00ff */
[----:B------:R-:W-:Y:S01]  /*0800*/  MOV R5, UR5 ;  /* 0x0000000500057c02 */ /* 0x000fe20008000f00 */
[----:B0-2---:R1:W-:Y:S06]  /*0810*/  STL [R1], R0 ;  /* 0x0000000001007387 */ /* 0x0053ec0000100800 */
[----:B------:R-:W-:-:S07]  /*0820*/  LEPC R20, `(.L_x_8) ;  /* 0x000000001014794e */ /* 0x000fce0000000000 */
[----:B-1----:R-:W-:Y:S05]  /*0830*/  CALL.ABS.NOINC R8 ;  /* 0x0000000008007343 */ /* 0x002fea0003c00000 */
.L_x_8:
[----:B------:R-:W0:Y:S01]  /*0840*/  S2UR UR5, SR_CgaCtaId ;  /* 0x00000000000579c3 */ /* 0x000e220000008800 */
[----:B------:R-:W-:Y:S01]  /*0850*/  UMOV UR4, 0x400 ;  /* 0x0000040000047882 */ /* 0x000fe20000000000 */
[----:B------:R-:W-:Y:S01]  /*0860*/  IMAD.MOV.U32 R6, RZ, RZ, R18 ;  /* 0x000000ffff067224 */ /* 0x000fe200078e0012 */
[----:B------:R-:W-:-:S05]  /*0870*/  MOV R7, R19 ;  /* 0x0000001300077202 */ /* 0x000fca0000000f00 */
[----:B------:R1:W2:Y:S01]  /*0880*/  LDC.64 R8, c[0x4][R16] ;  /* 0x0100000010087b82 */ /* 0x0002a20000000a00 */
[----:B0-----:R-:W-:-:S09]  /*0890*/  ULEA UR4, UR5, UR4, 0x18 ;  /* 0x0000000405047291 */ /* 0x001fd2000f8ec0ff */
[----:B------:R-:W0:Y:S02]  /*08a0*/  LDS R0, [UR4+0x4] ;  /* 0x00000404ff007984 */ /* 0x000e240008000800 */
[----:B------:R-:W3:Y:S02]  /*08b0*/  LDCU.64 UR4, c[0x4][0x28] ;  /* 0x01000500ff0477ac */ /* 0x000ee40008000a00 */
[----:B---3--:R-:W-:Y:S01]  /*08c0*/  MOV R4, UR4 ;  /* 0x0000000400047c02 */ /* 0x008fe20008000f00 */
[----:B------:R-:W-:Y:S01]  /*08d0*/  IMAD.U32 R5, RZ, RZ, UR5 ;  /* 0x00000005ff057e24 */ /* 0x000fe2000f8e00ff */
[----:B0-2---:R1:W-:Y:S06]  /*08e0*/  STL [R1], R0 ;  /* 0x0000000001007387 */ /* 0x0053ec0000100800 */
[----:B------:R-:W-:-:S07]  /*08f0*/  LEPC R20, `(.L_x_9) ;  /* 0x000000001014794e */ /* 0x000fce0000000000 */
[----:B-1----:R-:W-:Y:S05]  /*0900*/  CALL.ABS.NOINC R8 ;  /* 0x0000000008007343 */ /* 0x002fea0003c00000 */
.L_x_9:
[----:B------:R-:W-:-:S13]  /*0910*/  ISETP.NE.AND P6, PT, R17, RZ, PT ;  /* 0x000000ff1100720c */ /* 0x000fda0003fc5270 */
[----:B------:R-:W-:Y:S05]  /*0920*/  @P6 EXIT ;  /* 0x000000000000694d */ /* 0x000fea0003800000 */
[----:B------:R-:W0:Y:S01]  /*0930*/  S2UR UR5, SR_CgaCtaId ;  /* 0x00000000000579c3 */ /* 0x000e220000008800 */
[----:B------:R-:W-:Y:S01]  /*0940*/  UMOV UR4, 0x400 ;  /* 0x0000040000047882 */ /* 0x000fe20000000000 */
[----:B------:R-:W-:Y:S01]  /*0950*/  STL [R1], R2 ;  /* 0x0000000201007387 */ /* 0x000fe20000100800 */
[----:B------:R-:W-:Y:S01]  /*0960*/  MOV R6, R18 ;  /* 0x0000001200067202 */ /* 0x000fe20000000f00 */
[----:B------:R-:W-:-:S04]  /*0970*/  IMAD.MOV.U32 R7, RZ, RZ, R19 ;  /* 0x000000ffff077224 */ /* 0x000fc800078e0013 */
[----:B------:R-:W1:Y:S08]  /*0980*/  LDC.64 R8, c[0x0][0x390] ;  /* 0x0000e400ff087b82 */ /* 0x000e700000000a00 */
[----:B------:R-:W2:Y:S01]  /*0990*/  LDC.64 R16, c[0x4][R16] ;  /* 0x0100000010107b82 */ /* 0x000ea20000000a00 */
[----:B0-----:R-:W-:Y:S01]  /*09a0*/  ULEA UR4, UR5, UR4, 0x18 ;  /* 0x0000000405047291 */ /* 0x001fe2000f8ec0ff */
[----:B-1----:R-:W-:-:S08]  /*09b0*/  IMAD.WIDE.U32 R8, R2, 0x4, R8 ;  /* 0x0000000402087825 */ /* 0x002fd000078e0008 */
[----:B------:R-:W0:Y:S02]  /*09c0*/  LDS R0, [UR4] ;  /* 0x00000004ff007984 */ /* 0x000e240008000800 */
[----:B------:R-:W1:Y:S02]  /*09d0*/  LDCU.64 UR4, c[0x4][0x30] ;  /* 0x01000600ff0477ac */ /* 0x000e640008000a00 */
[----:B-1----:R-:W-:Y:S02]  /*09e0*/  IMAD.U32 R4, RZ, RZ, UR4 ;  /* 0x00000004ff047e24 */ /* 0x002fe4000f8e00ff */
[----:B------:R-:W-:Y:S01]  /*09f0*/  IMAD.U32 R5, RZ, RZ, UR5 ;  /* 0x00000005ff057e24 */ /* 0x000fe2000f8e00ff */
[----:B0-2---:R0:W-:Y:S06]  /*0a00*/  STG.E desc[UR36][R8.64], R0 ;  /* 0x0000000008007986 */ /* 0x0051ec000c101924 */
[----:B------:R-:W-:-:S07]  /*0a10*/  LEPC R20, `(.L_x_10) ;  /* 0x000000001014794e */ /* 0x000fce0000000000 */
[----:B0-----:R-:W-:Y:S05]  /*0a20*/  CALL.ABS.NOINC R16 ;  /* 0x0000000010007343 */ /* 0x001fea0003c00000 */
.L_x_10:
[----:B------:R-:W-:Y:S05]  /*0a30*/  EXIT ;  /* 0x000000000000794d */ /* 0x000fea0003800000 */
.L_x_11:
[----:B------:R-:W-:-:S00]  /*0a40*/  BRA `(.L_x_11) ;  /* 0xfffffffc00fc7947 */ /* 0x000fc0000383ffff */
[----:B------:R-:W-:-:S00]  /*0a50*/  NOP ;  /* 0x0000000000007918 */ /* 0x000fc00000000000 */
        /* <DEDUP_REMOVED lines=10> */
.L_x_12:


//--------------------- .nv.global.init           --------------------------
	.section	.nv.global.init,"aw",@progbits
.nv.global.init:
	.type		$str$2,@object
	.size		$str$2,($str$4 - $str$2)
$str$2:
        /*0000*/ 	.byte	0x65, 0x6e, 0x64, 0x20, 0x77, 0x68, 0x69, 0x6c, 0x65, 0x00
	.type		$str$4,@object
	.size		$str$4,($str$3 - $str$4)
$str$4:
        /*000a*/ 	.byte	0x63, 0x61, 0x63, 0x68, 0x65, 0x5b, 0x31, 0x5d, 0x3d, 0x25, 0x64, 0x00
	.type		$str$3,@object
	.size		$str$3,($str$5 - $str$3)
$str$3:
        /*0016*/ 	.byte	0x63, 0x61, 0x63, 0x68, 0x65, 0x5b, 0x30, 0x5d, 0x3d, 0x25, 0x64, 0x00
	.type		$str$5,@object
	.size		$str$5,($str$1 - $str$5)
$str$5:
        /*0022*/ 	.byte	0x62, 0x6c, 0x6f, 0x63, 0x6b, 0x49, 0x64, 0x78, 0x3d, 0x25, 0x64, 0x0a, 0x00
	.type		$str$1,@object
	.size		$str$1,($str - $str$1)
$str$1:
        /*002f*/ 	.byte	0x63, 0x61, 0x63, 0x68, 0x65, 0x5b, 0x30, 0x5d, 0x3d, 0x25, 0x64, 0x2c, 0x66, 0x67, 0x3d, 0x25
        /*003f*/ 	.byte	0x64, 0x00
	.type		$str,@object
	.size		$str,(.L_0 - $str)
$str:
        /*0041*/ 	.byte	0x74, 0x6d, 0x70, 0x3d, 0x25, 0x64, 0x20, 0x63, 0x61, 0x63, 0x68, 0x65, 0x69, 0x6e, 0x64, 0x65
        /*0051*/ 	.byte	0x78, 0x3d, 0x25, 0x64, 0x0a, 0x00
.L_0:


//--------------------- .nv.shared._Z9addKernelPiS_S_ --------------------------
	.section	.nv.shared._Z9addKernelPiS_S_,"aw",@nobits
	.sectionflags	@""
	.align	4
.nv.shared._Z9addKernelPiS_S_:
	.zero		1056


//--------------------- .nv.shared.reserved.0     --------------------------
	.section	.nv.shared.reserved.0,"aw",@nobits
	.weak		__nv_reservedSMEM_offset_0_alias
	.size		__nv_reservedSMEM_offset_0_alias, 0, 64
	.other		__nv_reservedSMEM_offset_0_alias,@"STO_CUDA_RESERVED_SHARED STV_DEFAULT"
__nv_reservedSMEM_offset_0_alias:
	.zero		0
	.zero		64


//--------------------- .nv.constant0._Z9addKernelPiS_S_ --------------------------
	.section	.nv.constant0._Z9addKernelPiS_S_,"a",@progbits
	.sectionflags	@""
	.align	4
.nv.constant0._Z9addKernelPiS_S_:
	.zero		920


//--------------------- SYMBOLS --------------------------

	.type		.nv.reservedSmem.offset0,@object
	.size		.nv.reservedSmem.offset0,0x4
	.type		.nv.reservedSmem.cap,@object
	.size		.nv.reservedSmem.cap,0x4
	.type		vprintf,@function
